//
// Generated by NVIDIA NVVM Compiler
//
// Compiler Build ID: CL-36424714
// Cuda compilation tools, release 13.0, V13.0.88
// Based on NVVM 20.0.0
//

.version 9.0
.target sm_100
.address_size 64

	// .globl	_Z15UpdatenextlevelPiS_S_P5node1S_

.visible .entry _Z15UpdatenextlevelPiS_S_P5node1S_(
	.param .u64 .ptr .align 1 _Z15UpdatenextlevelPiS_S_P5node1S__param_0,
	.param .u64 .ptr .align 1 _Z15UpdatenextlevelPiS_S_P5node1S__param_1,
	.param .u64 .ptr .align 1 _Z15UpdatenextlevelPiS_S_P5node1S__param_2,
	.param .u64 .ptr .align 1 _Z15UpdatenextlevelPiS_S_P5node1S__param_3,
	.param .u64 .ptr .align 1 _Z15UpdatenextlevelPiS_S_P5node1S__param_4
)
{
	.reg .pred 	%p<7>;
	.reg .b32 	%r<32>;
	.reg .b64 	%rd<19>;

	ld.param.u64 	%rd8, [_Z15UpdatenextlevelPiS_S_P5node1S__param_0];
	ld.param.u64 	%rd9, [_Z15UpdatenextlevelPiS_S_P5node1S__param_1];
	ld.param.u64 	%rd10, [_Z15UpdatenextlevelPiS_S_P5node1S__param_2];
	ld.param.u64 	%rd11, [_Z15UpdatenextlevelPiS_S_P5node1S__param_3];
	ld.param.u64 	%rd12, [_Z15UpdatenextlevelPiS_S_P5node1S__param_4];
	cvta.to.global.u64 	%rd1, %rd10;
	cvta.to.global.u64 	%rd2, %rd11;
	cvta.to.global.u64 	%rd3, %rd12;
	mov.u32 	%r17, %ctaid.x;
	mov.u32 	%r1, %ntid.x;
	mov.u32 	%r18, %tid.x;
	mad.lo.s32 	%r27, %r17, %r1, %r18;
	ld.global.u32 	%r26, [%rd3];
	setp.ge.s32 	%p1, %r27, %r26;
	@%p1 bra 	$L__BB0_9;
	mov.u32 	%r19, %nctaid.x;
	mul.lo.s32 	%r4, %r1, %r19;
	cvta.to.global.u64 	%rd4, %rd9;
	cvta.to.global.u64 	%rd5, %rd8;
$L__BB0_2:
	mul.wide.s32 	%rd13, %r27, 8;
	add.s64 	%rd14, %rd2, %rd13;
	ld.global.u32 	%r20, [%rd14];
	ld.global.u32 	%r21, [%rd1];
	setp.ne.s32 	%p2, %r20, %r21;
	@%p2 bra 	$L__BB0_8;
	mul.wide.s32 	%rd15, %r27, 4;
	add.s64 	%rd6, %rd4, %rd15;
	ld.global.u32 	%r29, [%rd6];
	ld.global.u32 	%r30, [%rd6+4];
	setp.ge.s32 	%p3, %r29, %r30;
	@%p3 bra 	$L__BB0_8;
$L__BB0_4:
	mul.wide.s32 	%rd16, %r29, 4;
	add.s64 	%rd17, %rd5, %rd16;
	ld.global.u32 	%r22, [%rd17];
	mul.wide.s32 	%rd18, %r22, 8;
	add.s64 	%rd7, %rd2, %rd18;
	ld.global.u32 	%r23, [%rd7];
	setp.ne.s32 	%p4, %r23, -1;
	@%p4 bra 	$L__BB0_6;
	ld.global.u32 	%r24, [%rd1];
	add.s32 	%r25, %r24, 1;
	st.global.u32 	[%rd7+4], %r25;
	ld.global.u32 	%r30, [%rd6+4];
$L__BB0_6:
	add.s32 	%r29, %r29, 1;
	setp.lt.s32 	%p5, %r29, %r30;
	@%p5 bra 	$L__BB0_4;
	ld.global.u32 	%r26, [%rd3];
$L__BB0_8:
	add.s32 	%r27, %r27, %r4;
	setp.lt.s32 	%p6, %r27, %r26;
	@%p6 bra 	$L__BB0_2;
$L__BB0_9:
	ret;

}
	// .globl	_Z11UpdateVisitP5node1PiS1_S1_
.visible .entry _Z11UpdateVisitP5node1PiS1_S1_(
	.param .u64 .ptr .align 1 _Z11UpdateVisitP5node1PiS1_S1__param_0,
	.param .u64 .ptr .align 1 _Z11UpdateVisitP5node1PiS1_S1__param_1,
	.param .u64 .ptr .align 1 _Z11UpdateVisitP5node1PiS1_S1__param_2,
	.param .u64 .ptr .align 1 _Z11UpdateVisitP5node1PiS1_S1__param_3
)
{
	.reg .pred 	%p<4>;
	.reg .b32 	%r<21>;
	.reg .b64 	%rd<12>;

	ld.param.u64 	%rd6, [_Z11UpdateVisitP5node1PiS1_S1__param_0];
	ld.param.u64 	%rd9, [_Z11UpdateVisitP5node1PiS1_S1__param_1];
	ld.param.u64 	%rd7, [_Z11UpdateVisitP5node1PiS1_S1__param_2];
	ld.param.u64 	%rd8, [_Z11UpdateVisitP5node1PiS1_S1__param_3];
	cvta.to.global.u64 	%rd1, %rd9;
	mov.u32 	%r9, %ctaid.x;
	mov.u32 	%r1, %ntid.x;
	mov.u32 	%r10, %tid.x;
	mad.lo.s32 	%r19, %r9, %r1, %r10;
	ld.global.u32 	%r11, [%rd1];
	setp.ge.s32 	%p1, %r19, %r11;
	@%p1 bra 	$L__BB1_5;
	cvta.to.global.u64 	%rd2, %rd8;
	mov.u32 	%r12, %nctaid.x;
	mul.lo.s32 	%r3, %r1, %r12;
	cvta.to.global.u64 	%rd3, %rd6;
	cvta.to.global.u64 	%rd4, %rd7;
$L__BB1_2:
	mul.wide.s32 	%rd10, %r19, 8;
	add.s64 	%rd11, %rd3, %rd10;
	add.s64 	%rd5, %rd11, 4;
	ld.global.u32 	%r20, [%rd11+4];
	ld.global.u32 	%r13, [%rd4];
	add.s32 	%r14, %r13, 1;
	setp.ne.s32 	%p2, %r20, %r14;
	@%p2 bra 	$L__BB1_4;
	ld.global.u32 	%r15, [%rd2];
	add.s32 	%r16, %r15, 1;
	st.global.u32 	[%rd2], %r16;
	ld.global.u32 	%r20, [%rd5];
$L__BB1_4:
	st.global.u32 	[%rd5+-4], %r20;
	mov.b32 	%r17, 0;
	st.global.u32 	[%rd5], %r17;
	add.s32 	%r19, %r19, %r3;
	ld.global.u32 	%r18, [%rd1];
	setp.lt.s32 	%p3, %r19, %r18;
	@%p3 bra 	$L__BB1_2;
$L__BB1_5:
	ret;

}


// ===== COMPILED SASS (sm_100) =====

	.target	sm_100

	.elftype	@"ET_EXEC"


//--------------------- .note.nv.tkinfo           --------------------------
	.section	.note.nv.tkinfo,"",@"SHT_NOTE"
	.sectionflags	@"SHF_NOTE_NV_TKINFO"
	.tkinfo
        /*0018*/ 	.word	0x00000002
        /*0030*/ 	.string	""
        /*0030*/ 	.string	"ptxas"
        /*0030*/ 	.string	"Cuda compilation tools, release 13.0, V13.0.88"
        /*0030*/ 	.string	"Build cuda_13.0.r13.0/compiler.36424714_0"
        /*0030*/ 	.string	"-arch sm_100 -m 64 "



//--------------------- .note.nv.cuinfo           --------------------------
	.section	.note.nv.cuinfo,"",@"SHT_NOTE"
	.sectionflags	@"SHF_NOTE_NV_CUINFO"
        /*0018*/ 	.short	0x0002
        /*001a*/ 	.short	0x0064
        /*001c*/ 	.short	0x0082
	.zero		2


//--------------------- .nv.info                  --------------------------
	.section	.nv.info,"",@"SHT_CUDA_INFO"
	.align	4


	//----- nvinfo : EIATTR_REGCOUNT
	.align		4
        /*0000*/ 	.byte	0x04, 0x2f
        /*0002*/ 	.short	(.L_1 - .L_0)
	.align		4
.L_0:
        /*0004*/ 	.word	index@(_Z15UpdatenextlevelPiS_S_P5node1S_)
        /*0008*/ 	.word	0x00000014


	//----- nvinfo : EIATTR_FRAME_SIZE
	.align		4
.L_1:
        /*000c*/ 	.byte	0x04, 0x11
        /*000e*/ 	.short	(.L_3 - .L_2)
	.align		4
.L_2:
        /*0010*/ 	.word	index@(_Z15UpdatenextlevelPiS_S_P5node1S_)
        /*0014*/ 	.word	0x00000000


	//----- nvinfo : EIATTR_REGCOUNT
	.align		4
.L_3:
        /*0018*/ 	.byte	0x04, 0x2f
        /*001a*/ 	.short	(.L_5 - .L_4)
	.align		4
.L_4:
        /*001c*/ 	.word	index@(_Z11UpdateVisitP5node1PiS1_S1_)
        /*0020*/ 	.word	0x00000014


	//----- nvinfo : EIATTR_FRAME_SIZE
	.align		4
.L_5:
        /*0024*/ 	.byte	0x04, 0x11
        /*0026*/ 	.short	(.L_7 - .L_6)
	.align		4
.L_6:
        /*0028*/ 	.word	index@(_Z11UpdateVisitP5node1PiS1_S1_)
        /*002c*/ 	.word	0x00000000


	//----- nvinfo : EIATTR_MIN_STACK_SIZE
	.align		4
.L_7:
        /*0030*/ 	.byte	0x04, 0x12
        /*0032*/ 	.short	(.L_9 - .L_8)
	.align		4
.L_8:
        /*0034*/ 	.word	index@(_Z11UpdateVisitP5node1PiS1_S1_)
        /*0038*/ 	.word	0x00000000


	//----- nvinfo : EIATTR_MIN_STACK_SIZE
	.align		4
.L_9:
        /*003c*/ 	.byte	0x04, 0x12
        /*003e*/ 	.short	(.L_11 - .L_10)
	.align		4
.L_10:
        /*0040*/ 	.word	index@(_Z15UpdatenextlevelPiS_S_P5node1S_)
        /*0044*/ 	.word	0x00000000
.L_11:


//--------------------- .nv.compat                --------------------------
	.section	.nv.compat,"",@"SHT_CUDA_COMPAT_INFO"
	.align	4
        /*0000*/ 	.byte	0x02, 0x09, 0x00, 0x00, 0x02, 0x02, 0x01, 0x00, 0x02, 0x05, 0x05, 0x00, 0x03, 0x07, 0x01, 0x01
        /*0010*/ 	.byte	0x02, 0x03, 0x00, 0x00, 0x02, 0x06, 0x01, 0x00, 0x04, 0x0b, 0x08, 0x00, 0x09, 0x00, 0x00, 0x00
        /*0020*/ 	.byte	0x00, 0x00, 0x00, 0x00


//--------------------- .nv.info._Z11UpdateVisitP5node1PiS1_S1_ --------------------------
	.section	.nv.info._Z11UpdateVisitP5node1PiS1_S1_,"",@"SHT_CUDA_INFO"
	.sectionflags	@""
	.align	4


	//----- nvinfo : EIATTR_CUDA_API_VERSION
	.align		4
        /*0000*/ 	.byte	0x04, 0x37
        /*0002*/ 	.short	(.L_13 - .L_12)
.L_12:
        /*0004*/ 	.word	0x00000082


	//----- nvinfo : EIATTR_KPARAM_INFO
	.align		4
.L_13:
        /*0008*/ 	.byte	0x04, 0x17
        /*000a*/ 	.short	(.L_15 - .L_14)
.L_14:
        /*000c*/ 	.word	0x00000000
        /*0010*/ 	.short	0x0003
        /*0012*/ 	.short	0x0018
        /*0014*/ 	.byte	0x00, 0xf5, 0x21, 0x00


	//----- nvinfo : EIATTR_KPARAM_INFO
	.align		4
.L_15:
        /*0018*/ 	.byte	0x04, 0x17
        /*001a*/ 	.short	(.L_17 - .L_16)
.L_16:
        /*001c*/ 	.word	0x00000000
        /*0020*/ 	.short	0x0002
        /*0022*/ 	.short	0x0010
        /*0024*/ 	.byte	0x00, 0xf5, 0x21, 0x00


	//----- nvinfo : EIATTR_KPARAM_INFO
	.align		4
.L_17:
        /*0028*/ 	.byte	0x04, 0x17
        /*002a*/ 	.short	(.L_19 - .L_18)
.L_18:
        /*002c*/ 	.word	0x00000000
        /*0030*/ 	.short	0x0001
        /*0032*/ 	.short	0x0008
        /*0034*/ 	.byte	0x00, 0xf5, 0x21, 0x00


	//----- nvinfo : EIATTR_KPARAM_INFO
	.align		4
.L_19:
        /*0038*/ 	.byte	0x04, 0x17
        /*003a*/ 	.short	(.L_21 - .L_20)
.L_20:
        /*003c*/ 	.word	0x00000000
        /*0040*/ 	.short	0x0000
        /*0042*/ 	.short	0x0000
        /*0044*/ 	.byte	0x00, 0xf5, 0x21, 0x00


	//----- nvinfo : EIATTR_SPARSE_MMA_MASK
	.align		4
.L_21:
        /*0048*/ 	.byte	0x03, 0x50
        /*004a*/ 	.short	0x0000


	//----- nvinfo : EIATTR_MAXREG_COUNT
	.align		4
        /*004c*/ 	.byte	0x03, 0x1b
        /*004e*/ 	.short	0x00ff


	//----- nvinfo : EIATTR_MERCURY_ISA_VERSION
	.align		4
        /*0050*/ 	.byte	0x03, 0x5f
        /*0052*/ 	.short	0x0101


	//----- nvinfo : EIATTR_VRC_CTA_INIT_COUNT
	.align		4
        /*0054*/ 	.byte	0x02, 0x4a
	.zero		1
	.zero		1


	//----- nvinfo : EIATTR_EXIT_INSTR_OFFSETS
	.align		4
        /*0058*/ 	.byte	0x04, 0x1c
        /*005a*/ 	.short	(.L_23 - .L_22)


	//   ....[0]....
.L_22:
        /*005c*/ 	.word	0x00000090


	//   ....[1]....
        /*0060*/ 	.word	0x000001e0


	//----- nvinfo : EIATTR_CRS_STACK_SIZE
	.align		4
.L_23:
        /*0064*/ 	.byte	0x04, 0x1e
        /*0066*/ 	.short	(.L_25 - .L_24)
.L_24:
        /*0068*/ 	.word	0x00000000


	//----- nvinfo : EIATTR_CBANK_PARAM_SIZE
	.align		4
.L_25:
        /*006c*/ 	.byte	0x03, 0x19
        /*006e*/ 	.short	0x0020


	//----- nvinfo : EIATTR_PARAM_CBANK
	.align		4
        /*0070*/ 	.byte	0x04, 0x0a
        /*0072*/ 	.short	(.L_27 - .L_26)
	.align		4
.L_26:
        /*0074*/ 	.word	index@(.nv.constant0._Z11UpdateVisitP5node1PiS1_S1_)
        /*0078*/ 	.short	0x0380
        /*007a*/ 	.short	0x0020


	//----- nvinfo : EIATTR_SW_WAR
	.align		4
.L_27:
        /*007c*/ 	.byte	0x04, 0x36
        /*007e*/ 	.short	(.L_29 - .L_28)
.L_28:
        /*0080*/ 	.word	0x00000008
.L_29:


//--------------------- .nv.info._Z15UpdatenextlevelPiS_S_P5node1S_ --------------------------
	.section	.nv.info._Z15UpdatenextlevelPiS_S_P5node1S_,"",@"SHT_CUDA_INFO"
	.sectionflags	@""
	.align	4


	//----- nvinfo : EIATTR_CUDA_API_VERSION
	.align		4
        /*0000*/ 	.byte	0x04, 0x37
        /*0002*/ 	.short	(.L_31 - .L_30)
.L_30:
        /*0004*/ 	.word	0x00000082


	//----- nvinfo : EIATTR_KPARAM_INFO
	.align		4
.L_31:
        /*0008*/ 	.byte	0x04, 0x17
        /*000a*/ 	.short	(.L_33 - .L_32)
.L_32:
        /*000c*/ 	.word	0x00000000
        /*0010*/ 	.short	0x0004
        /*0012*/ 	.short	0x0020
        /*0014*/ 	.byte	0x00, 0xf5, 0x21, 0x00


	//----- nvinfo : EIATTR_KPARAM_INFO
	.align		4
.L_33:
        /*0018*/ 	.byte	0x04, 0x17
        /*001a*/ 	.short	(.L_35 - .L_34)
.L_34:
        /*001c*/ 	.word	0x00000000
        /*0020*/ 	.short	0x0003
        /*0022*/ 	.short	0x0018
        /*0024*/ 	.byte	0x00, 0xf5, 0x21, 0x00


	//----- nvinfo : EIATTR_KPARAM_INFO
	.align		4
.L_35:
        /*0028*/ 	.byte	0x04, 0x17
        /*002a*/ 	.short	(.L_37 - .L_36)
.L_36:
        /*002c*/ 	.word	0x00000000
        /*0030*/ 	.short	0x0002
        /*0032*/ 	.short	0x0010
        /*0034*/ 	.byte	0x00, 0xf5, 0x21, 0x00


	//----- nvinfo : EIATTR_KPARAM_INFO
	.align		4
.L_37:
        /*0038*/ 	.byte	0x04, 0x17
        /*003a*/ 	.short	(.L_39 - .L_38)
.L_38:
        /*003c*/ 	.word	0x00000000
        /*0040*/ 	.short	0x0001
        /*0042*/ 	.short	0x0008
        /*0044*/ 	.byte	0x00, 0xf5, 0x21, 0x00


	//----- nvinfo : EIATTR_KPARAM_INFO
	.align		4
.L_39:
        /*0048*/ 	.byte	0x04, 0x17
        /*004a*/ 	.short	(.L_41 - .L_40)
.L_40:
        /*004c*/ 	.word	0x00000000
        /*0050*/ 	.short	0x0000
        /*0052*/ 	.short	0x0000
        /*0054*/ 	.byte	0x00, 0xf5, 0x21, 0x00


	//----- nvinfo : EIATTR_SPARSE_MMA_MASK
	.align		4
.L_41:
        /*0058*/ 	.byte	0x03, 0x50
        /*005a*/ 	.short	0x0000


	//----- nvinfo : EIATTR_MAXREG_COUNT
	.align		4
        /*005c*/ 	.byte	0x03, 0x1b
        /*005e*/ 	.short	0x00ff


	//----- nvinfo : EIATTR_MERCURY_ISA_VERSION
	.align		4
        /*0060*/ 	.byte	0x03, 0x5f
        /*0062*/ 	.short	0x0101


	//----- nvinfo : EIATTR_VRC_CTA_INIT_COUNT
	.align		4
        /*0064*/ 	.byte	0x02, 0x4a
	.zero		1
	.zero		1


	//----- nvinfo : EIATTR_EXIT_INSTR_OFFSETS
	.align		4
        /*0068*/ 	.byte	0x04, 0x1c
        /*006a*/ 	.short	(.L_43 - .L_42)


	//   ....[0]....
.L_42:
        /*006c*/ 	.word	0x00000090


	//   ....[1]....
        /*0070*/ 	.word	0x00000360


	//----- nvinfo : EIATTR_CRS_STACK_SIZE
	.align		4
.L_43:
        /*0074*/ 	.byte	0x04, 0x1e
        /*0076*/ 	.short	(.L_45 - .L_44)
.L_44:
        /*0078*/ 	.word	0x00000000


	//----- nvinfo : EIATTR_CBANK_PARAM_SIZE
	.align		4
.L_45:
        /*007c*/ 	.byte	0x03, 0x19
        /*007e*/ 	.short	0x0028


	//----- nvinfo : EIATTR_PARAM_CBANK
	.align		4
        /*0080*/ 	.byte	0x04, 0x0a
        /*0082*/ 	.short	(.L_47 - .L_46)
	.align		4
.L_46:
        /*0084*/ 	.word	index@(.nv.constant0._Z15UpdatenextlevelPiS_S_P5node1S_)
        /*0088*/ 	.short	0x0380
        /*008a*/ 	.short	0x0028


	//----- nvinfo : EIATTR_SW_WAR
	.align		4
.L_47:
        /*008c*/ 	.byte	0x04, 0x36
        /*008e*/ 	.short	(.L_49 - .L_48)
.L_48:
        /*0090*/ 	.word	0x00000008
.L_49:


//--------------------- .nv.callgraph             --------------------------
	.section	.nv.callgraph,"",@"SHT_CUDA_CALLGRAPH"
	.align	4
	.sectionentsize	8
	.align		4
        /*0000*/ 	.word	0x00000000
	.align		4
        /*0004*/ 	.word	0xffffffff
	.align		4
        /*0008*/ 	.word	0x00000000
	.align		4
        /*000c*/ 	.word	0xfffffffe
	.align		4
        /*0010*/ 	.word	0x00000000
	.align		4
        /*0014*/ 	.word	0xfffffffd
	.align		4
        /*0018*/ 	.word	0x00000000
	.align		4
        /*001c*/ 	.word	0xfffffffc


//--------------------- .text._Z11UpdateVisitP5node1PiS1_S1_ --------------------------
	.section	.text._Z11UpdateVisitP5node1PiS1_S1_,"ax",@progbits
	.align	128
        .global         _Z11UpdateVisitP5node1PiS1_S1_
        .type           _Z11UpdateVisitP5node1PiS1_S1_,@function
        .size           _Z11UpdateVisitP5node1PiS1_S1_,(.L_x_10 - _Z11UpdateVisitP5node1PiS1_S1_)
        .other          _Z11UpdateVisitP5node1PiS1_S1_,@"STO_CUDA_ENTRY STV_DEFAULT"
_Z11UpdateVisitP5node1PiS1_S1_:
.text._Z11UpdateVisitP5node1PiS1_S1_:
[----:B------:R-:W-:Y:S08]  /*0000*/  LDC R1, c[0x0][0x37c] ;  /* 0x0000df00ff017b82 */ /* 0x000ff00000000800 */
[----:B------:R-:W0:Y:S01]  /*0010*/  LDC.64 R2, c[0x0][0x388] ;  /* 0x0000e200ff027b82 */ /* 0x000e220000000a00 */
[----:B------:R-:W0:Y:S02]  /*0020*/  LDCU.64 UR4, c[0x0][0x358] ;  /* 0x00006b00ff0477ac */ /* 0x000e240008000a00 */
[----:B0-----:R-:W2:Y:S05]  /*0030*/  LDG.E R5, desc[UR4][R2.64] ;  /* 0x0000000402057981 */ /* 0x001eaa000c1e1900 */
[----:B------:R-:W0:Y:S01]  /*0040*/  S2UR UR6, SR_CTAID.X ;  /* 0x00000000000679c3 */ /* 0x000e220000002500 */
[----:B------:R-:W0:Y:S07]  /*0050*/  S2R R0, SR_TID.X ;  /* 0x0000000000007919 */ /* 0x000e2e0000002100 */
[----:B------:R-:W0:Y:S02]  /*0060*/  LDC R11, c[0x0][0x360] ;  /* 0x0000d800ff0b7b82 */ /* 0x000e240000000800 */
[----:B0-----:R-:W-:-:S05]  /*0070*/  IMAD R0, R11, UR6, R0 ;  /* 0x000000060b007c24 */ /* 0x001fca000f8e0200 */
[----:B--2---:R-:W-:-:S13]  /*0080*/  ISETP.GE.AND P0, PT, R0, R5, PT ;  /* 0x000000050000720c */ /* 0x004fda0003f06270 */
[----:B------:R-:W-:Y:S05]  /*0090*/  @P0 EXIT ;  /* 0x000000000000094d */ /* 0x000fea0003800000 */
[----:B------:R-:W0:Y:S01]  /*00a0*/  LDC.64 R4, c[0x0][0x390] ;  /* 0x0000e400ff047b82 */ /* 0x000e220000000a00 */
[----:B------:R-:W1:Y:S02]  /*00b0*/  LDCU UR6, c[0x0][0x370] ;  /* 0x00006e00ff0677ac */ /* 0x000e640008000800 */
[----:B-1----:R-:W-:-:S07]  /*00c0*/  IMAD R11, R11, UR6, RZ ;  /* 0x000000060b0b7c24 */ /* 0x002fce000f8e02ff */
.L_x_0:
[----:B------:R-:W1:Y:S02]  /*00d0*/  LDC.64 R6, c[0x0][0x380] ;  /* 0x0000e000ff067b82 */ /* 0x000e640000000a00 */
[----:B-1----:R-:W-:Y:S02]  /*00e0*/  IMAD.WIDE R8, R0, 0x8, R6 ;  /* 0x0000000800087825 */ /* 0x002fe400078e0206 */
[----:B0-----:R-:W2:Y:S04]  /*00f0*/  LDG.E R6, desc[UR4][R4.64] ;  /* 0x0000000404067981 */ /* 0x001ea8000c1e1900 */
[----:B------:R-:W3:Y:S01]  /*0100*/  LDG.E R13, desc[UR4][R8.64+0x4] ;  /* 0x00000404080d7981 */ /* 0x000ee2000c1e1900 */
[----:B--2---:R-:W-:-:S04]  /*0110*/  IADD3 R6, PT, PT, R6, 0x1, RZ ;  /* 0x0000000106067810 */ /* 0x004fc80007ffe0ff */
[----:B---3--:R-:W-:-:S13]  /*0120*/  ISETP.NE.AND P0, PT, R13, R6, PT ;  /* 0x000000060d00720c */ /* 0x008fda0003f05270 */
[----:B------:R-:W0:Y:S02]  /*0130*/  @!P0 LDC.64 R6, c[0x0][0x398] ;  /* 0x0000e600ff068b82 */ /* 0x000e240000000a00 */
[----:B0-----:R-:W2:Y:S02]  /*0140*/  @!P0 LDG.E R10, desc[UR4][R6.64] ;  /* 0x00000004060a8981 */ /* 0x001ea4000c1e1900 */
[----:B--2---:R-:W-:-:S05]  /*0150*/  @!P0 IADD3 R15, PT, PT, R10, 0x1, RZ ;  /* 0x000000010a0f8810 */ /* 0x004fca0007ffe0ff */
[----:B------:R1:W-:Y:S04]  /*0160*/  @!P0 STG.E desc[UR4][R6.64], R15 ;  /* 0x0000000f06008986 */ /* 0x0003e8000c101904 */
[----:B------:R-:W2:Y:S04]  /*0170*/  @!P0 LDG.E R13, desc[UR4][R8.64+0x4] ;  /* 0x00000404080d8981 */ /* 0x000ea8000c1e1900 */
[----:B------:R1:W-:Y:S04]  /*0180*/  STG.E desc[UR4][R8.64+0x4], RZ ;  /* 0x000004ff08007986 */ /* 0x0003e8000c101904 */
[----:B--2---:R1:W-:Y:S04]  /*0190*/  STG.E desc[UR4][R8.64], R13 ;  /* 0x0000000d08007986 */ /* 0x0043e8000c101904 */
[----:B------:R-:W2:Y:S01]  /*01a0*/  LDG.E R17, desc[UR4][R2.64] ;  /* 0x0000000402117981 */ /* 0x000ea2000c1e1900 */
[----:B------:R-:W-:-:S04]  /*01b0*/  IADD3 R0, PT, PT, R11, R0, RZ ;  /* 0x000000000b007210 */ /* 0x000fc80007ffe0ff */
[----:B--2---:R-:W-:-:S13]  /*01c0*/  ISETP.GE.AND P0, PT, R0, R17, PT ;  /* 0x000000110000720c */ /* 0x004fda0003f06270 */
[----:B-1----:R-:W-:Y:S05]  /*01d0*/  @!P0 BRA `(.L_x_0) ;  /* 0xfffffffc00bc8947 */ /* 0x002fea000383ffff */
[----:B------:R-:W-:Y:S05]  /*01e0*/  EXIT ;  /* 0x000000000000794d */ /* 0x000fea0003800000 */
.L_x_1:
[----:B------:R-:W-:-:S00]  /*01f0*/  BRA `(.L_x_1) ;  /* 0xfffffffc00fc7947 */ /* 0x000fc0000383ffff */
[----:B------:R-:W-:-:S00]  /*0200*/  NOP ;  /* 0x0000000000007918 */ /* 0x000fc00000000000 */
[----:B------:R-:W-:-:S00]  /*0210*/  NOP ;  /* 0x0000000000007918 */ /* 0x000fc00000000000 */
[----:B------:R-:W-:-:S00]  /*0220*/  NOP ;  /* 0x0000000000007918 */ /* 0x000fc00000000000 */
[----:B------:R-:W-:-:S00]  /*0230*/  NOP ;  /* 0x0000000000007918 */ /* 0x000fc00000000000 */
[----:B------:R-:W-:-:S00]  /*0240*/  NOP ;  /* 0x0000000000007918 */ /* 0x000fc00000000000 */
[----:B------:R-:W-:-:S00]  /*0250*/  NOP ;  /* 0x0000000000007918 */ /* 0x000fc00000000000 */
[----:B------:R-:W-:-:S00]  /*0260*/  NOP ;  /* 0x0000000000007918 */ /* 0x000fc00000000000 */
[----:B------:R-:W-:-:S00]  /*0270*/  NOP ;  /* 0x0000000000007918 */ /* 0x000fc00000000000 */
.L_x_10:


//--------------------- .text._Z15UpdatenextlevelPiS_S_P5node1S_ --------------------------
	.section	.text._Z15UpdatenextlevelPiS_S_P5node1S_,"ax",@progbits
	.align	128
        .global         _Z15UpdatenextlevelPiS_S_P5node1S_
        .type           _Z15UpdatenextlevelPiS_S_P5node1S_,@function
        .size           _Z15UpdatenextlevelPiS_S_P5node1S_,(.L_x_11 - _Z15UpdatenextlevelPiS_S_P5node1S_)
        .other          _Z15UpdatenextlevelPiS_S_P5node1S_,@"STO_CUDA_ENTRY STV_DEFAULT"
_Z15UpdatenextlevelPiS_S_P5node1S_:
.text._Z15UpdatenextlevelPiS_S_P5node1S_:
        /* <DEDUP_REMOVED lines=10> */
[----:B------:R-:W0:Y:S01]  /*00a0*/  LDCU UR6, c[0x0][0x370] ;  /* 0x00006e00ff0677ac */ /* 0x000e220008000800 */
[----:B------:R-:W-:Y:S01]  /*00b0*/  MOV R9, R3 ;  /* 0x0000000300097202 */ /* 0x000fe20000000f00 */
[----:B0-----:R-:W-:-:S07]  /*00c0*/  IMAD R3, R4, UR6, RZ ;  /* 0x0000000604037c24 */ /* 0x001fce000f8e02ff */
.L_x_8:
[----:B0-----:R-:W0:Y:S08]  /*00d0*/  LDC.64 R4, c[0x0][0x398] ;  /* 0x0000e600ff047b82 */ /* 0x001e300000000a00 */
[----:B------:R-:W1:Y:S01]  /*00e0*/  LDC.64 R6, c[0x0][0x390] ;  /* 0x0000e400ff067b82 */ /* 0x000e620000000a00 */
[----:B0-----:R-:W-:-:S06]  /*00f0*/  IMAD.WIDE R4, R0, 0x8, R4 ;  /* 0x0000000800047825 */ /* 0x001fcc00078e0204 */
[----:B------:R-:W2:Y:S04]  /*0100*/  LDG.E R4, desc[UR4][R4.64] ;  /* 0x0000000404047981 */ /* 0x000ea8000c1e1900 */
[----:B-1----:R-:W2:Y:S01]  /*0110*/  LDG.E R7, desc[UR4][R6.64] ;  /* 0x0000000406077981 */ /* 0x002ea2000c1e1900 */
[----:B------:R-:W-:Y:S01]  /*0120*/  BSSY.RECONVERGENT B0, `(.L_x_2) ;  /* 0x0000020000007945 */ /* 0x000fe20003800200 */
[----:B--2---:R-:W-:-:S13]  /*0130*/  ISETP.NE.AND P0, PT, R4, R7, PT ;  /* 0x000000070400720c */ /* 0x004fda0003f05270 */
[----:B------:R-:W-:Y:S05]  /*0140*/  @P0 BRA `(.L_x_3) ;  /* 0x0000000000740947 */ /* 0x000fea0003800000 */
[----:B------:R-:W0:Y:S02]  /*0150*/  LDC.64 R4, c[0x0][0x388] ;  /* 0x0000e200ff047b82 */ /* 0x000e240000000a00 */
[----:B0-----:R-:W-:-:S05]  /*0160*/  IMAD.WIDE R4, R0, 0x4, R4 ;  /* 0x0000000400047825 */ /* 0x001fca00078e0204 */
[----:B------:R-:W2:Y:S04]  /*0170*/  LDG.E R2, desc[UR4][R4.64] ;  /* 0x0000000404027981 */ /* 0x000ea8000c1e1900 */
[----:B------:R-:W2:Y:S02]  /*0180*/  LDG.E R11, desc[UR4][R4.64+0x4] ;  /* 0x00000404040b7981 */ /* 0x000ea4000c1e1900 */
[----:B--2---:R-:W-:-:S13]  /*0190*/  ISETP.GE.AND P0, PT, R2, R11, PT ;  /* 0x0000000b0200720c */ /* 0x004fda0003f06270 */
[----:B------:R-:W-:Y:S05]  /*01a0*/  @P0 BRA `(.L_x_3) ;  /* 0x00000000005c0947 */ /* 0x000fea0003800000 */
[----:B------:R-:W0:Y:S01]  /*01b0*/  LDC.64 R6, c[0x0][0x398] ;  /* 0x0000e600ff067b82 */ /* 0x000e220000000a00 */
[----:B------:R-:W-:Y:S01]  /*01c0*/  BSSY.RECONVERGENT B1, `(.L_x_4) ;  /* 0x0000013000017945 */ /* 0x000fe20003800200 */
[----:B------:R-:W-:-:S06]  /*01d0*/  MOV R15, R11 ;  /* 0x0000000b000f7202 */ /* 0x000fcc0000000f00 */
[----:B------:R-:W1:Y:S02]  /*01e0*/  LDC.64 R8, c[0x0][0x380] ;  /* 0x0000e000ff087b82 */ /* 0x000e640000000a00 */
.L_x_7:
[----:B-1----:R-:W-:-:S06]  /*01f0*/  IMAD.WIDE R10, R2, 0x4, R8 ;  /* 0x00000004020a7825 */ /* 0x002fcc00078e0208 */
[----:B0-----:R-:W0:Y:S02]  /*0200*/  LDG.E R11, desc[UR4][R10.64] ;  /* 0x000000040a0b7981 */ /* 0x001e24000c1e1900 */
[----:B0-----:R-:W-:-:S05]  /*0210*/  IMAD.WIDE R12, R11, 0x8, R6 ;  /* 0x000000080b0c7825 */ /* 0x001fca00078e0206 */
[----:B------:R-:W2:Y:S01]  /*0220*/  LDG.E R14, desc[UR4][R12.64] ;  /* 0x000000040c0e7981 */ /* 0x000ea2000c1e1900 */
[----:B------:R-:W-:Y:S01]  /*0230*/  BSSY.RECONVERGENT B2, `(.L_x_5) ;  /* 0x0000009000027945 */ /* 0x000fe20003800200 */
[----:B------:R-:W-:Y:S01]  /*0240*/  VIADD R2, R2, 0x1 ;  /* 0x0000000102027836 */ /* 0x000fe20000000000 */
[----:B--2---:R-:W-:-:S13]  /*0250*/  ISETP.NE.AND P0, PT, R14, -0x1, PT ;  /* 0xffffffff0e00780c */ /* 0x004fda0003f05270 */
[----:B------:R-:W-:Y:S05]  /*0260*/  @P0 BRA `(.L_x_6) ;  /* 0x0000000000140947 */ /* 0x000fea0003800000 */
[----:B------:R-:W0:Y:S02]  /*0270*/  LDC.64 R10, c[0x0][0x390] ;  /* 0x0000e400ff0a7b82 */ /* 0x000e240000000a00 */
[----:B0-----:R-:W2:Y:S02]  /*0280*/  LDG.E R10, desc[UR4][R10.64] ;  /* 0x000000040a0a7981 */ /* 0x001ea4000c1e1900 */
[----:B--2---:R-:W-:-:S05]  /*0290*/  IADD3 R17, PT, PT, R10, 0x1, RZ ;  /* 0x000000010a117810 */ /* 0x004fca0007ffe0ff */
[----:B------:R0:W-:Y:S04]  /*02a0*/  STG.E desc[UR4][R12.64+0x4], R17 ;  /* 0x000004110c007986 */ /* 0x0001e8000c101904 */
[----:B------:R0:W5:Y:S02]  /*02b0*/  LDG.E R15, desc[UR4][R4.64+0x4] ;  /* 0x00000404040f7981 */ /* 0x000164000c1e1900 */
.L_x_6:
[----:B------:R-:W-:Y:S05]  /*02c0*/  BSYNC.RECONVERGENT B2 ;  /* 0x0000000000027941 */ /* 0x000fea0003800200 */
.L_x_5:
[----:B-----5:R-:W-:-:S13]  /*02d0*/  ISETP.GE.AND P0, PT, R2, R15, PT ;  /* 0x0000000f0200720c */ /* 0x020fda0003f06270 */
[----:B------:R-:W-:Y:S05]  /*02e0*/  @!P0 BRA `(.L_x_7) ;  /* 0xfffffffc00c08947 */ /* 0x000fea000383ffff */
[----:B------:R-:W-:Y:S05]  /*02f0*/  BSYNC.RECONVERGENT B1 ;  /* 0x0000000000017941 */ /* 0x000fea0003800200 */
.L_x_4:
[----:B0-----:R-:W0:Y:S02]  /*0300*/  LDC.64 R4, c[0x0][0x3a0] ;  /* 0x0000e800ff047b82 */ /* 0x001e240000000a00 */
[----:B0-----:R0:W5:Y:S02]  /*0310*/  LDG.E R9, desc[UR4][R4.64] ;  /* 0x0000000404097981 */ /* 0x001164000c1e1900 */
.L_x_3:
[----:B------:R-:W-:Y:S05]  /*0320*/  BSYNC.RECONVERGENT B0 ;  /* 0x0000000000007941 */ /* 0x000fea0003800200 */
.L_x_2:
[----:B------:R-:W-:-:S05]  /*0330*/  IMAD.IADD R0, R3, 0x1, R0 ;  /* 0x0000000103007824 */ /* 0x000fca00078e0200 */
[----:B-----5:R-:W-:-:S13]  /*0340*/  ISETP.GE.AND P0, PT, R0, R9, PT ;  /* 0x000000090000720c */ /* 0x020fda0003f06270 */
[----:B------:R-:W-:Y:S05]  /*0350*/  @!P0 BRA `(.L_x_8) ;  /* 0xfffffffc005c8947 */ /* 0x000fea000383ffff */
[----:B------:R-:W-:Y:S05]  /*0360*/  EXIT ;  /* 0x000000000000794d */ /* 0x000fea0003800000 */
.L_x_9:
        /* <DEDUP_REMOVED lines=9> */
.L_x_11:


//--------------------- .nv.shared.reserved.0     --------------------------
	.section	.nv.shared.reserved.0,"aw",@nobits
	.weak		__nv_reservedSMEM_offset_0_alias
	.size		__nv_reservedSMEM_offset_0_alias, 0, 64
	.other		__nv_reservedSMEM_offset_0_alias,@"STO_CUDA_RESERVED_SHARED STV_DEFAULT"
__nv_reservedSMEM_offset_0_alias:
	.zero		0
	.zero		64


//--------------------- .nv.constant0._Z11UpdateVisitP5node1PiS1_S1_ --------------------------
	.section	.nv.constant0._Z11UpdateVisitP5node1PiS1_S1_,"a",@progbits
	.sectionflags	@""
	.align	4
.nv.constant0._Z11UpdateVisitP5node1PiS1_S1_:
	.zero		928


//--------------------- .nv.constant0._Z15UpdatenextlevelPiS_S_P5node1S_ --------------------------
	.section	.nv.constant0._Z15UpdatenextlevelPiS_S_P5node1S_,"a",@progbits
	.sectionflags	@""
	.align	4
.nv.constant0._Z15UpdatenextlevelPiS_S_P5node1S_:
	.zero		936


//--------------------- SYMBOLS --------------------------

	.type		.nv.reservedSmem.offset0,@object
	.size		.nv.reservedSmem.offset0,0x4
